//
// Generated by NVIDIA NVVM Compiler
//
// Compiler Build ID: CL-36424714
// Cuda compilation tools, release 13.0, V13.0.88
// Based on NVVM 20.0.0
//

.version 9.0
.target sm_100
.address_size 64

	// .globl	_Z20sum_arrays_on_devicePfS_S_

.visible .entry _Z20sum_arrays_on_devicePfS_S_(
	.param .u64 .ptr .align 1 _Z20sum_arrays_on_devicePfS_S__param_0,
	.param .u64 .ptr .align 1 _Z20sum_arrays_on_devicePfS_S__param_1,
	.param .u64 .ptr .align 1 _Z20sum_arrays_on_devicePfS_S__param_2
)
{
	.reg .b32 	%r<5>;
	.reg .b32 	%f<4>;
	.reg .b64 	%rd<11>;

	ld.param.u64 	%rd1, [_Z20sum_arrays_on_devicePfS_S__param_0];
	ld.param.u64 	%rd2, [_Z20sum_arrays_on_devicePfS_S__param_1];
	ld.param.u64 	%rd3, [_Z20sum_arrays_on_devicePfS_S__param_2];
	cvta.to.global.u64 	%rd4, %rd1;
	cvta.to.global.u64 	%rd5, %rd3;
	cvta.to.global.u64 	%rd6, %rd2;
	mov.u32 	%r1, %tid.x;
	mov.u32 	%r2, %ctaid.x;
	mov.u32 	%r3, %ntid.x;
	mad.lo.s32 	%r4, %r2, %r3, %r1;
	mul.wide.u32 	%rd7, %r4, 4;
	add.s64 	%rd8, %rd6, %rd7;
	ld.global.f32 	%f1, [%rd8];
	add.s64 	%rd9, %rd5, %rd7;
	ld.global.f32 	%f2, [%rd9];
	add.f32 	%f3, %f1, %f2;
	add.s64 	%rd10, %rd4, %rd7;
	st.global.f32 	[%rd10], %f3;
	ret;

}


// ===== COMPILED SASS (sm_100) =====

	.target	sm_100

	.elftype	@"ET_EXEC"


//--------------------- .note.nv.tkinfo           --------------------------
	.section	.note.nv.tkinfo,"",@"SHT_NOTE"
	.sectionflags	@"SHF_NOTE_NV_TKINFO"
	.tkinfo
        /*0018*/ 	.word	0x00000002
        /*0030*/ 	.string	""
        /*0030*/ 	.string	"ptxas"
        /*0030*/ 	.string	"Cuda compilation tools, release 13.0, V13.0.88"
        /*0030*/ 	.string	"Build cuda_13.0.r13.0/compiler.36424714_0"
        /*0030*/ 	.string	"-arch sm_100 -m 64 "



//--------------------- .note.nv.cuinfo           --------------------------
	.section	.note.nv.cuinfo,"",@"SHT_NOTE"
	.sectionflags	@"SHF_NOTE_NV_CUINFO"
        /*0018*/ 	.short	0x0002
        /*001a*/ 	.short	0x0064
        /*001c*/ 	.short	0x0082
	.zero		2


//--------------------- .nv.info                  --------------------------
	.section	.nv.info,"",@"SHT_CUDA_INFO"
	.align	4


	//----- nvinfo : EIATTR_REGCOUNT
	.align		4
        /*0000*/ 	.byte	0x04, 0x2f
        /*0002*/ 	.short	(.L_1 - .L_0)
	.align		4
.L_0:
        /*0004*/ 	.word	index@(_Z20sum_arrays_on_devicePfS_S_)
        /*0008*/ 	.word	0x0000000c


	//----- nvinfo : EIATTR_FRAME_SIZE
	.align		4
.L_1:
        /*000c*/ 	.byte	0x04, 0x11
        /*000e*/ 	.short	(.L_3 - .L_2)
	.align		4
.L_2:
        /*0010*/ 	.word	index@(_Z20sum_arrays_on_devicePfS_S_)
        /*0014*/ 	.word	0x00000000


	//----- nvinfo : EIATTR_MIN_STACK_SIZE
	.align		4
.L_3:
        /*0018*/ 	.byte	0x04, 0x12
        /*001a*/ 	.short	(.L_5 - .L_4)
	.align		4
.L_4:
        /*001c*/ 	.word	index@(_Z20sum_arrays_on_devicePfS_S_)
        /*0020*/ 	.word	0x00000000
.L_5:


//--------------------- .nv.compat                --------------------------
	.section	.nv.compat,"",@"SHT_CUDA_COMPAT_INFO"
	.align	4
        /*0000*/ 	.byte	0x02, 0x09, 0x00, 0x00, 0x02, 0x02, 0x01, 0x00, 0x02, 0x05, 0x05, 0x00, 0x03, 0x07, 0x01, 0x01
        /*0010*/ 	.byte	0x02, 0x03, 0x00, 0x00, 0x02, 0x06, 0x01, 0x00, 0x04, 0x0b, 0x08, 0x00, 0x09, 0x00, 0x00, 0x00
        /*0020*/ 	.byte	0x00, 0x00, 0x00, 0x00


//--------------------- .nv.info._Z20sum_arrays_on_devicePfS_S_ --------------------------
	.section	.nv.info._Z20sum_arrays_on_devicePfS_S_,"",@"SHT_CUDA_INFO"
	.sectionflags	@""
	.align	4


	//----- nvinfo : EIATTR_CUDA_API_VERSION
	.align		4
        /*0000*/ 	.byte	0x04, 0x37
        /*0002*/ 	.short	(.L_7 - .L_6)
.L_6:
        /*0004*/ 	.word	0x00000082


	//----- nvinfo : EIATTR_KPARAM_INFO
	.align		4
.L_7:
        /*0008*/ 	.byte	0x04, 0x17
        /*000a*/ 	.short	(.L_9 - .L_8)
.L_8:
        /*000c*/ 	.word	0x00000000
        /*0010*/ 	.short	0x0002
        /*0012*/ 	.short	0x0010
        /*0014*/ 	.byte	0x00, 0xf5, 0x21, 0x00


	//----- nvinfo : EIATTR_KPARAM_INFO
	.align		4
.L_9:
        /*0018*/ 	.byte	0x04, 0x17
        /*001a*/ 	.short	(.L_11 - .L_10)
.L_10:
        /*001c*/ 	.word	0x00000000
        /*0020*/ 	.short	0x0001
        /*0022*/ 	.short	0x0008
        /*0024*/ 	.byte	0x00, 0xf5, 0x21, 0x00


	//----- nvinfo : EIATTR_KPARAM_INFO
	.align		4
.L_11:
        /*0028*/ 	.byte	0x04, 0x17
        /*002a*/ 	.short	(.L_13 - .L_12)
.L_12:
        /*002c*/ 	.word	0x00000000
        /*0030*/ 	.short	0x0000
        /*0032*/ 	.short	0x0000
        /*0034*/ 	.byte	0x00, 0xf5, 0x21, 0x00


	//----- nvinfo : EIATTR_SPARSE_MMA_MASK
	.align		4
.L_13:
        /*0038*/ 	.byte	0x03, 0x50
        /*003a*/ 	.short	0x0000


	//----- nvinfo : EIATTR_MAXREG_COUNT
	.align		4
        /*003c*/ 	.byte	0x03, 0x1b
        /*003e*/ 	.short	0x00ff


	//----- nvinfo : EIATTR_MERCURY_ISA_VERSION
	.align		4
        /*0040*/ 	.byte	0x03, 0x5f
        /*0042*/ 	.short	0x0101


	//----- nvinfo : EIATTR_VRC_CTA_INIT_COUNT
	.align		4
        /*0044*/ 	.byte	0x02, 0x4a
	.zero		1
	.zero		1


	//----- nvinfo : EIATTR_EXIT_INSTR_OFFSETS
	.align		4
        /*0048*/ 	.byte	0x04, 0x1c
        /*004a*/ 	.short	(.L_15 - .L_14)


	//   ....[0]....
.L_14:
        /*004c*/ 	.word	0x00000100


	//----- nvinfo : EIATTR_CBANK_PARAM_SIZE
	.align		4
.L_15:
        /*0050*/ 	.byte	0x03, 0x19
        /*0052*/ 	.short	0x0018


	//----- nvinfo : EIATTR_PARAM_CBANK
	.align		4
        /*0054*/ 	.byte	0x04, 0x0a
        /*0056*/ 	.short	(.L_17 - .L_16)
	.align		4
.L_16:
        /*0058*/ 	.word	index@(.nv.constant0._Z20sum_arrays_on_devicePfS_S_)
        /*005c*/ 	.short	0x0380
        /*005e*/ 	.short	0x0018


	//----- nvinfo : EIATTR_SW_WAR
	.align		4
.L_17:
        /*0060*/ 	.byte	0x04, 0x36
        /*0062*/ 	.short	(.L_19 - .L_18)
.L_18:
        /*0064*/ 	.word	0x00000008
.L_19:


//--------------------- .nv.callgraph             --------------------------
	.section	.nv.callgraph,"",@"SHT_CUDA_CALLGRAPH"
	.align	4
	.sectionentsize	8
	.align		4
        /*0000*/ 	.word	0x00000000
	.align		4
        /*0004*/ 	.word	0xffffffff
	.align		4
        /*0008*/ 	.word	0x00000000
	.align		4
        /*000c*/ 	.word	0xfffffffe
	.align		4
        /*0010*/ 	.word	0x00000000
	.align		4
        /*0014*/ 	.word	0xfffffffd
	.align		4
        /*0018*/ 	.word	0x00000000
	.align		4
        /*001c*/ 	.word	0xfffffffc


//--------------------- .text._Z20sum_arrays_on_devicePfS_S_ --------------------------
	.section	.text._Z20sum_arrays_on_devicePfS_S_,"ax",@progbits
	.align	128
        .global         _Z20sum_arrays_on_devicePfS_S_
        .type           _Z20sum_arrays_on_devicePfS_S_,@function
        .size           _Z20sum_arrays_on_devicePfS_S_,(.L_x_1 - _Z20sum_arrays_on_devicePfS_S_)
        .other          _Z20sum_arrays_on_devicePfS_S_,@"STO_CUDA_ENTRY STV_DEFAULT"
_Z20sum_arrays_on_devicePfS_S_:
.text._Z20sum_arrays_on_devicePfS_S_:
[----:B------:R-:W-:Y:S01]  /*0000*/  LDC R1, c[0x0][0x37c] ;  /* 0x0000df00ff017b82 */ /* 0x000fe20000000800 */
[----:B------:R-:W0:Y:S07]  /*0010*/  S2R R9, SR_TID.X ;  /* 0x0000000000097919 */ /* 0x000e2e0000002100 */
[----:B------:R-:W0:Y:S01]  /*0020*/  S2UR UR6, SR_CTAID.X ;  /* 0x00000000000679c3 */ /* 0x000e220000002500 */
[----:B------:R-:W1:Y:S07]  /*0030*/  LDCU.64 UR4, c[0x0][0x358] ;  /* 0x00006b00ff0477ac */ /* 0x000e6e0008000a00 */
[----:B------:R-:W0:Y:S08]  /*0040*/  LDC R0, c[0x0][0x360] ;  /* 0x0000d800ff007b82 */ /* 0x000e300000000800 */
[----:B------:R-:W2:Y:S08]  /*0050*/  LDC.64 R2, c[0x0][0x388] ;  /* 0x0000e200ff027b82 */ /* 0x000eb00000000a00 */
[----:B------:R-:W3:Y:S01]  /*0060*/  LDC.64 R4, c[0x0][0x390] ;  /* 0x0000e400ff047b82 */ /* 0x000ee20000000a00 */
[----:B0-----:R-:W-:-:S07]  /*0070*/  IMAD R9, R0, UR6, R9 ;  /* 0x0000000600097c24 */ /* 0x001fce000f8e0209 */
[----:B------:R-:W0:Y:S01]  /*0080*/  LDC.64 R6, c[0x0][0x380] ;  /* 0x0000e000ff067b82 */ /* 0x000e220000000a00 */
[----:B--2---:R-:W-:-:S06]  /*0090*/  IMAD.WIDE.U32 R2, R9, 0x4, R2 ;  /* 0x0000000409027825 */ /* 0x004fcc00078e0002 */
[----:B-1----:R-:W2:Y:S01]  /*00a0*/  LDG.E R2, desc[UR4][R2.64] ;  /* 0x0000000402027981 */ /* 0x002ea2000c1e1900 */
[----:B---3--:R-:W-:-:S06]  /*00b0*/  IMAD.WIDE.U32 R4, R9, 0x4, R4 ;  /* 0x0000000409047825 */ /* 0x008fcc00078e0004 */
[----:B------:R-:W2:Y:S01]  /*00c0*/  LDG.E R5, desc[UR4][R4.64] ;  /* 0x0000000404057981 */ /* 0x000ea2000c1e1900 */
[----:B0-----:R-:W-:-:S04]  /*00d0*/  IMAD.WIDE.U32 R6, R9, 0x4, R6 ;  /* 0x0000000409067825 */ /* 0x001fc800078e0006 */
[----:B--2---:R-:W-:-:S05]  /*00e0*/  FADD R9, R2, R5 ;  /* 0x0000000502097221 */ /* 0x004fca0000000000 */
[----:B------:R-:W-:Y:S01]  /*00f0*/  STG.E desc[UR4][R6.64], R9 ;  /* 0x0000000906007986 */ /* 0x000fe2000c101904 */
[----:B------:R-:W-:Y:S05]  /*0100*/  EXIT ;  /* 0x000000000000794d */ /* 0x000fea0003800000 */
.L_x_0:
[----:B------:R-:W-:-:S00]  /*0110*/  BRA `(.L_x_0) ;  /* 0xfffffffc00fc7947 */ /* 0x000fc0000383ffff */
[----:B------:R-:W-:-:S00]  /*0120*/  NOP ;  /* 0x0000000000007918 */ /* 0x000fc00000000000 */
        /* <DEDUP_REMOVED lines=13> */
.L_x_1:


//--------------------- .nv.shared.reserved.0     --------------------------
	.section	.nv.shared.reserved.0,"aw",@nobits
	.weak		__nv_reservedSMEM_offset_0_alias
	.size		__nv_reservedSMEM_offset_0_alias, 0, 64
	.other		__nv_reservedSMEM_offset_0_alias,@"STO_CUDA_RESERVED_SHARED STV_DEFAULT"
__nv_reservedSMEM_offset_0_alias:
	.zero		0
	.zero		64


//--------------------- .nv.constant0._Z20sum_arrays_on_devicePfS_S_ --------------------------
	.section	.nv.constant0._Z20sum_arrays_on_devicePfS_S_,"a",@progbits
	.sectionflags	@""
	.align	4
.nv.constant0._Z20sum_arrays_on_devicePfS_S_:
	.zero		920


//--------------------- SYMBOLS --------------------------

	.type		.nv.reservedSmem.offset0,@object
	.size		.nv.reservedSmem.offset0,0x4
